//
// Generated by NVIDIA NVVM Compiler
//
// Compiler Build ID: CL-36424714
// Cuda compilation tools, release 13.0, V13.0.88
// Based on NVVM 20.0.0
//

.version 9.0
.target sm_100
.address_size 64

	// .globl	_Z13CrackPasswordPcS_S_
.extern .func  (.param .b64 func_retval0) malloc
(
	.param .b64 malloc_param_0
)
;

.visible .entry _Z13CrackPasswordPcS_S_(
	.param .u64 .ptr .align 1 _Z13CrackPasswordPcS_S__param_0,
	.param .u64 .ptr .align 1 _Z13CrackPasswordPcS_S__param_1,
	.param .u64 .ptr .align 1 _Z13CrackPasswordPcS_S__param_2
)
{
	.local .align 4 .b8 	__local_depot0[4];
	.reg .b64 	%SP;
	.reg .b64 	%SPL;
	.reg .pred 	%p<33>;
	.reg .b16 	%rs<49>;
	.reg .b32 	%r<26>;
	.reg .b64 	%rd<26>;

	mov.u64 	%SPL, __local_depot0;
	ld.param.u64 	%rd4, [_Z13CrackPasswordPcS_S__param_0];
	ld.param.u64 	%rd5, [_Z13CrackPasswordPcS_S__param_1];
	ld.param.u64 	%rd6, [_Z13CrackPasswordPcS_S__param_2];
	cvta.to.global.u64 	%rd1, %rd6;
	cvta.to.global.u64 	%rd7, %rd5;
	cvta.to.global.u64 	%rd8, %rd4;
	add.u64 	%rd2, %SPL, 0;
	mov.u32 	%r8, %ctaid.x;
	cvt.u64.u32 	%rd10, %r8;
	add.s64 	%rd11, %rd8, %rd10;
	ld.global.u8 	%rs1, [%rd11];
	mov.u32 	%r9, %ctaid.y;
	cvt.u64.u32 	%rd12, %r9;
	add.s64 	%rd13, %rd8, %rd12;
	ld.global.u8 	%rs2, [%rd13];
	mov.u32 	%r10, %tid.x;
	cvt.u64.u32 	%rd14, %r10;
	add.s64 	%rd15, %rd7, %rd14;
	ld.global.u8 	%rs3, [%rd15];
	mov.u32 	%r11, %tid.y;
	cvt.u64.u32 	%rd16, %r11;
	add.s64 	%rd17, %rd7, %rd16;
	ld.global.u8 	%rs4, [%rd17];
	cvt.u32.u16 	%r12, %rs4;
	cvt.u32.u16 	%r13, %rs3;
	prmt.b32 	%r14, %r13, %r12, 0x3340U;
	cvt.u32.u16 	%r15, %rs2;
	cvt.u32.u16 	%r16, %rs1;
	prmt.b32 	%r17, %r16, %r15, 0x3340U;
	prmt.b32 	%r18, %r17, %r14, 0x5410U;
	st.local.u32 	[%rd2], %r18;
	{ // callseq 0, 0
	.param .b64 param0;
	st.param.b64 	[param0], 11;
	.param .b64 retval0;
	call.uni (retval0), 
	malloc, 
	(
	param0
	);
	ld.param.b64 	%rd18, [retval0];
	} // callseq 0
	add.s16 	%rs17, %rs1, 2;
	cvt.s16.s8 	%rs5, %rs17;
	st.u8 	[%rd18], %rs17;
	add.s16 	%rs18, %rs1, -2;
	cvt.s16.s8 	%rs6, %rs18;
	st.u8 	[%rd18+1], %rs18;
	add.s16 	%rs19, %rs1, 1;
	cvt.s16.s8 	%rs7, %rs19;
	st.u8 	[%rd18+2], %rs19;
	add.s16 	%rs20, %rs2, 3;
	cvt.s16.s8 	%rs8, %rs20;
	st.u8 	[%rd18+3], %rs20;
	add.s16 	%rs21, %rs2, -3;
	cvt.s16.s8 	%rs9, %rs21;
	st.u8 	[%rd18+4], %rs21;
	add.s16 	%rs22, %rs2, -1;
	cvt.s16.s8 	%rs10, %rs22;
	st.u8 	[%rd18+5], %rs22;
	add.s16 	%rs23, %rs3, 2;
	cvt.s16.s8 	%rs11, %rs23;
	st.u8 	[%rd18+6], %rs23;
	add.s16 	%rs24, %rs3, -2;
	cvt.s16.s8 	%rs12, %rs24;
	st.u8 	[%rd18+7], %rs24;
	add.s16 	%rs25, %rs4, 4;
	cvt.s16.s8 	%rs13, %rs25;
	st.u8 	[%rd18+8], %rs25;
	add.s16 	%rs26, %rs4, -4;
	cvt.s16.s8 	%rs14, %rs26;
	st.u8 	[%rd18+9], %rs26;
	mov.b16 	%rs27, 0;
	st.u8 	[%rd18+10], %rs27;
	setp.lt.s16 	%p2, %rs5, 123;
	@%p2 bra 	$L__BB0_2;
	add.s16 	%rs29, %rs1, -23;
	st.u8 	[%rd18], %rs29;
	bra.uni 	$L__BB0_4;
$L__BB0_2:
	setp.gt.s16 	%p3, %rs5, 96;
	@%p3 bra 	$L__BB0_4;
	sub.s16 	%rs28, -64, %rs1;
	st.u8 	[%rd18], %rs28;
$L__BB0_4:
	setp.gt.s16 	%p4, %rs6, 122;
	@%p4 bra 	$L__BB0_7;
	setp.gt.s16 	%p5, %rs6, 96;
	@%p5 bra 	$L__BB0_8;
	sub.s16 	%rs30, -60, %rs1;
	st.u8 	[%rd18+1], %rs30;
	bra.uni 	$L__BB0_8;
$L__BB0_7:
	add.s16 	%rs31, %rs1, -27;
	st.u8 	[%rd18+1], %rs31;
$L__BB0_8:
	setp.gt.s16 	%p6, %rs7, 122;
	@%p6 bra 	$L__BB0_11;
	setp.gt.s16 	%p7, %rs7, 96;
	@%p7 bra 	$L__BB0_12;
	sub.s16 	%rs32, -63, %rs1;
	st.u8 	[%rd18+2], %rs32;
	bra.uni 	$L__BB0_12;
$L__BB0_11:
	add.s16 	%rs33, %rs1, -24;
	st.u8 	[%rd18+2], %rs33;
$L__BB0_12:
	setp.gt.s16 	%p8, %rs8, 122;
	@%p8 bra 	$L__BB0_15;
	setp.gt.s16 	%p9, %rs8, 96;
	@%p9 bra 	$L__BB0_16;
	sub.s16 	%rs34, -65, %rs2;
	st.u8 	[%rd18+3], %rs34;
	bra.uni 	$L__BB0_16;
$L__BB0_15:
	add.s16 	%rs35, %rs2, -22;
	st.u8 	[%rd18+3], %rs35;
$L__BB0_16:
	setp.gt.s16 	%p10, %rs9, 122;
	@%p10 bra 	$L__BB0_19;
	setp.gt.s16 	%p11, %rs9, 96;
	@%p11 bra 	$L__BB0_20;
	sub.s16 	%rs36, -59, %rs2;
	st.u8 	[%rd18+4], %rs36;
	bra.uni 	$L__BB0_20;
$L__BB0_19:
	add.s16 	%rs37, %rs2, -28;
	st.u8 	[%rd18+4], %rs37;
$L__BB0_20:
	setp.gt.s16 	%p12, %rs10, 122;
	@%p12 bra 	$L__BB0_23;
	setp.gt.s16 	%p13, %rs10, 96;
	@%p13 bra 	$L__BB0_24;
	sub.s16 	%rs38, -61, %rs2;
	st.u8 	[%rd18+5], %rs38;
	bra.uni 	$L__BB0_24;
$L__BB0_23:
	add.s16 	%rs39, %rs2, -26;
	st.u8 	[%rd18+5], %rs39;
$L__BB0_24:
	setp.gt.s16 	%p14, %rs11, 57;
	@%p14 bra 	$L__BB0_27;
	setp.gt.s16 	%p15, %rs11, 47;
	@%p15 bra 	$L__BB0_28;
	sub.s16 	%rs40, 94, %rs3;
	st.u8 	[%rd18+6], %rs40;
	bra.uni 	$L__BB0_28;
$L__BB0_27:
	add.s16 	%rs41, %rs3, -7;
	st.u8 	[%rd18+6], %rs41;
$L__BB0_28:
	setp.gt.s16 	%p16, %rs12, 57;
	@%p16 bra 	$L__BB0_31;
	setp.gt.s16 	%p17, %rs12, 47;
	@%p17 bra 	$L__BB0_32;
	sub.s16 	%rs42, 98, %rs3;
	st.u8 	[%rd18+7], %rs42;
	bra.uni 	$L__BB0_32;
$L__BB0_31:
	add.s16 	%rs43, %rs3, -11;
	st.u8 	[%rd18+7], %rs43;
$L__BB0_32:
	setp.gt.s16 	%p18, %rs13, 57;
	@%p18 bra 	$L__BB0_35;
	setp.gt.s16 	%p19, %rs13, 47;
	@%p19 bra 	$L__BB0_36;
	sub.s16 	%rs44, 92, %rs4;
	st.u8 	[%rd18+8], %rs44;
	bra.uni 	$L__BB0_36;
$L__BB0_35:
	add.s16 	%rs45, %rs4, -5;
	st.u8 	[%rd18+8], %rs45;
$L__BB0_36:
	setp.gt.s16 	%p20, %rs14, 57;
	@%p20 bra 	$L__BB0_39;
	setp.gt.s16 	%p21, %rs14, 47;
	@%p21 bra 	$L__BB0_40;
	sub.s16 	%rs46, 100, %rs4;
	st.u8 	[%rd18+9], %rs46;
	bra.uni 	$L__BB0_40;
$L__BB0_39:
	add.s16 	%rs47, %rs4, -13;
	st.u8 	[%rd18+9], %rs47;
$L__BB0_40:
	mov.b32 	%r22, 0;
	mov.u32 	%r23, %r22;
$L__BB0_41:
	mov.u32 	%r1, %r22;
	cvt.u64.u32 	%rd19, %r1;
	add.s64 	%rd20, %rd18, %rd19;
	ld.u8 	%rs15, [%rd20];
	setp.eq.s16 	%p23, %rs15, 0;
	mov.pred 	%p32, 0;
	@%p23 bra 	$L__BB0_44;
	add.s64 	%rd22, %rd1, %rd19;
	ld.global.u8 	%rs16, [%rd22];
	setp.eq.s16 	%p25, %rs16, 0;
	@%p25 bra 	$L__BB0_44;
	setp.eq.s16 	%p27, %rs15, %rs16;
	selp.u32 	%r20, 1, 0, %p27;
	add.s32 	%r23, %r23, %r20;
	mov.pred 	%p32, -1;
$L__BB0_44:
	add.s32 	%r22, %r1, 1;
	setp.lt.u32 	%p28, %r1, 254;
	and.pred  	%p29, %p28, %p32;
	@%p29 bra 	$L__BB0_41;
	setp.ne.s32 	%p30, %r23, %r1;
	@%p30 bra 	$L__BB0_48;
	mov.b32 	%r25, 0;
$L__BB0_47:
	cvt.u64.u32 	%rd23, %r25;
	add.s64 	%rd24, %rd2, %rd23;
	ld.local.u8 	%rs48, [%rd24];
	add.s64 	%rd25, %rd1, %rd23;
	st.global.u8 	[%rd25], %rs48;
	add.s32 	%r25, %r25, 1;
	setp.ne.s16 	%p31, %rs48, 0;
	@%p31 bra 	$L__BB0_47;
$L__BB0_48:
	ret;

}


// ===== COMPILED SASS (sm_100) =====

	.target	sm_100

	.elftype	@"ET_EXEC"


//--------------------- .note.nv.tkinfo           --------------------------
	.section	.note.nv.tkinfo,"",@"SHT_NOTE"
	.sectionflags	@"SHF_NOTE_NV_TKINFO"
	.tkinfo
        /*0018*/ 	.word	0x00000002
        /*0030*/ 	.string	""
        /*0030*/ 	.string	"ptxas"
        /*0030*/ 	.string	"Cuda compilation tools, release 13.0, V13.0.88"
        /*0030*/ 	.string	"Build cuda_13.0.r13.0/compiler.36424714_0"
        /*0030*/ 	.string	"-arch sm_100 -m 64 "



//--------------------- .note.nv.cuinfo           --------------------------
	.section	.note.nv.cuinfo,"",@"SHT_NOTE"
	.sectionflags	@"SHF_NOTE_NV_CUINFO"
        /*0018*/ 	.short	0x0002
        /*001a*/ 	.short	0x0064
        /*001c*/ 	.short	0x0082
	.zero		2


//--------------------- .nv.info                  --------------------------
	.section	.nv.info,"",@"SHT_CUDA_INFO"
	.align	4


	//----- nvinfo : EIATTR_REGCOUNT
	.align		4
        /*0000*/ 	.byte	0x04, 0x2f
        /*0002*/ 	.short	(.L_1 - .L_0)
	.align		4
.L_0:
        /*0004*/ 	.word	index@(_Z13CrackPasswordPcS_S_)
        /*0008*/ 	.word	0x00000020


	//----- nvinfo : EIATTR_FRAME_SIZE
	.align		4
.L_1:
        /*000c*/ 	.byte	0x04, 0x11
        /*000e*/ 	.short	(.L_3 - .L_2)
	.align		4
.L_2:
        /*0010*/ 	.word	index@(_Z13CrackPasswordPcS_S_)
        /*0014*/ 	.word	0x00000008


	//----- nvinfo : EIATTR_MIN_STACK_SIZE
	.align		4
.L_3:
        /*0018*/ 	.byte	0x04, 0x12
        /*001a*/ 	.short	(.L_5 - .L_4)
	.align		4
.L_4:
        /*001c*/ 	.word	index@(_Z13CrackPasswordPcS_S_)
        /*0020*/ 	.word	0x00000008
.L_5:


//--------------------- .nv.compat                --------------------------
	.section	.nv.compat,"",@"SHT_CUDA_COMPAT_INFO"
	.align	4
        /*0000*/ 	.byte	0x02, 0x09, 0x00, 0x00, 0x02, 0x02, 0x01, 0x00, 0x02, 0x05, 0x05, 0x00, 0x03, 0x07, 0x01, 0x01
        /*0010*/ 	.byte	0x02, 0x03, 0x00, 0x00, 0x02, 0x06, 0x01, 0x00, 0x04, 0x0b, 0x08, 0x00, 0x09, 0x00, 0x00, 0x00
        /*0020*/ 	.byte	0x00, 0x00, 0x00, 0x00


//--------------------- .nv.info._Z13CrackPasswordPcS_S_ --------------------------
	.section	.nv.info._Z13CrackPasswordPcS_S_,"",@"SHT_CUDA_INFO"
	.sectionflags	@""
	.align	4


	//----- nvinfo : EIATTR_CUDA_API_VERSION
	.align		4
        /*0000*/ 	.byte	0x04, 0x37
        /*0002*/ 	.short	(.L_7 - .L_6)
.L_6:
        /*0004*/ 	.word	0x00000082


	//----- nvinfo : EIATTR_KPARAM_INFO
	.align		4
.L_7:
        /*0008*/ 	.byte	0x04, 0x17
        /*000a*/ 	.short	(.L_9 - .L_8)
.L_8:
        /*000c*/ 	.word	0x00000000
        /*0010*/ 	.short	0x0002
        /*0012*/ 	.short	0x0010
        /*0014*/ 	.byte	0x00, 0xf5, 0x21, 0x00


	//----- nvinfo : EIATTR_KPARAM_INFO
	.align		4
.L_9:
        /*0018*/ 	.byte	0x04, 0x17
        /*001a*/ 	.short	(.L_11 - .L_10)
.L_10:
        /*001c*/ 	.word	0x00000000
        /*0020*/ 	.short	0x0001
        /*0022*/ 	.short	0x0008
        /*0024*/ 	.byte	0x00, 0xf5, 0x21, 0x00


	//----- nvinfo : EIATTR_KPARAM_INFO
	.align		4
.L_11:
        /*0028*/ 	.byte	0x04, 0x17
        /*002a*/ 	.short	(.L_13 - .L_12)
.L_12:
        /*002c*/ 	.word	0x00000000
        /*0030*/ 	.short	0x0000
        /*0032*/ 	.short	0x0000
        /*0034*/ 	.byte	0x00, 0xf5, 0x21, 0x00


	//----- nvinfo : EIATTR_SPARSE_MMA_MASK
	.align		4
.L_13:
        /*0038*/ 	.byte	0x03, 0x50
        /*003a*/ 	.short	0x0000


	//----- nvinfo : EIATTR_MAXREG_COUNT
	.align		4
        /*003c*/ 	.byte	0x03, 0x1b
        /*003e*/ 	.short	0x00ff


	//----- nvinfo : EIATTR_EXTERNS
	.align		4
        /*0040*/ 	.byte	0x04, 0x0f
        /*0042*/ 	.short	(.L_15 - .L_14)


	//   ....[0]....
	.align		4
.L_14:
        /*0044*/ 	.word	index@(malloc)


	//----- nvinfo : EIATTR_MERCURY_ISA_VERSION
	.align		4
.L_15:
        /*0048*/ 	.byte	0x03, 0x5f
        /*004a*/ 	.short	0x0101


	//----- nvinfo : EIATTR_VRC_CTA_INIT_COUNT
	.align		4
        /*004c*/ 	.byte	0x02, 0x4a
	.zero		1
	.zero		1


	//----- nvinfo : EIATTR_SYSCALL_OFFSETS
	.align		4
        /*0050*/ 	.byte	0x04, 0x46
        /*0052*/ 	.short	(.L_17 - .L_16)


	//   ....[0]....
.L_16:
        /*0054*/ 	.word	0x00000210


	//----- nvinfo : EIATTR_EXIT_INSTR_OFFSETS
	.align		4
.L_17:
        /*0058*/ 	.byte	0x04, 0x1c
        /*005a*/ 	.short	(.L_19 - .L_18)


	//   ....[0]....
.L_18:
        /*005c*/ 	.word	0x00000d10


	//   ....[1]....
        /*0060*/ 	.word	0x00000dc0


	//----- nvinfo : EIATTR_CRS_STACK_SIZE
	.align		4
.L_19:
        /*0064*/ 	.byte	0x04, 0x1e
        /*0066*/ 	.short	(.L_21 - .L_20)
.L_20:
        /*0068*/ 	.word	0x00000000


	//----- nvinfo : EIATTR_CBANK_PARAM_SIZE
	.align		4
.L_21:
        /*006c*/ 	.byte	0x03, 0x19
        /*006e*/ 	.short	0x0018


	//----- nvinfo : EIATTR_PARAM_CBANK
	.align		4
        /*0070*/ 	.byte	0x04, 0x0a
        /*0072*/ 	.short	(.L_23 - .L_22)
	.align		4
.L_22:
        /*0074*/ 	.word	index@(.nv.constant0._Z13CrackPasswordPcS_S_)
        /*0078*/ 	.short	0x0380
        /*007a*/ 	.short	0x0018


	//----- nvinfo : EIATTR_SW_WAR
	.align		4
.L_23:
        /*007c*/ 	.byte	0x04, 0x36
        /*007e*/ 	.short	(.L_25 - .L_24)
.L_24:
        /*0080*/ 	.word	0x00000008
.L_25:


//--------------------- .nv.callgraph             --------------------------
	.section	.nv.callgraph,"",@"SHT_CUDA_CALLGRAPH"
	.align	4
	.sectionentsize	8
	.align		4
        /*0000*/ 	.word	0x00000000
	.align		4
        /*0004*/ 	.word	0xffffffff
	.align		4
        /*0008*/ 	.word	index@(_Z13CrackPasswordPcS_S_)
	.align		4
        /*000c*/ 	.word	index@(malloc)
	.align		4
        /*0010*/ 	.word	0x00000000
	.align		4
        /*0014*/ 	.word	0xfffffffe
	.align		4
        /*0018*/ 	.word	0x00000000
	.align		4
        /*001c*/ 	.word	0xfffffffd
	.align		4
        /*0020*/ 	.word	0x00000000
	.align		4
        /*0024*/ 	.word	0xfffffffc


//--------------------- .nv.constant4             --------------------------
	.section	.nv.constant4,"a",@progbits
	.align	8
	.align		8
.nv.constant4:
        /*0000*/ 	.dword	malloc


//--------------------- .text._Z13CrackPasswordPcS_S_ --------------------------
	.section	.text._Z13CrackPasswordPcS_S_,"ax",@progbits
	.align	128
        .global         _Z13CrackPasswordPcS_S_
        .type           _Z13CrackPasswordPcS_S_,@function
        .size           _Z13CrackPasswordPcS_S_,(.L_x_30 - _Z13CrackPasswordPcS_S_)
        .other          _Z13CrackPasswordPcS_S_,@"STO_CUDA_ENTRY STV_DEFAULT"
_Z13CrackPasswordPcS_S_:
.text._Z13CrackPasswordPcS_S_:
[----:B------:R-:W0:Y:S01]  /*0000*/  LDC R1, c[0x0][0x37c] ;  /* 0x0000df00ff017b82 */ /* 0x000e220000000800 */
[----:B------:R-:W1:Y:S07]  /*0010*/  S2R R4, SR_TID.X ;  /* 0x0000000000047919 */ /* 0x000e6e0000002100 */
[----:B------:R-:W2:Y:S01]  /*0020*/  S2UR UR4, SR_CTAID.X ;  /* 0x00000000000479c3 */ /* 0x000ea20000002500 */
[----:B------:R-:W2:Y:S01]  /*0030*/  LDCU.128 UR8, c[0x0][0x380] ;  /* 0x00007000ff0877ac */ /* 0x000ea20008000c00 */
[----:B0-----:R-:W-:Y:S01]  /*0040*/  VIADD R1, R1, 0xfffffff8 ;  /* 0xfffffff801017836 */ /* 0x001fe20000000000 */
[----:B------:R-:W0:Y:S01]  /*0050*/  S2R R10, SR_TID.Y ;  /* 0x00000000000a7919 */ /* 0x000e220000002200 */
[----:B------:R-:W3:Y:S04]  /*0060*/  LDCU.64 UR36, c[0x0][0x358] ;  /* 0x00006b00ff2477ac */ /* 0x000ee80008000a00 */
[----:B------:R-:W4:Y:S01]  /*0070*/  S2UR UR5, SR_CTAID.Y ;  /* 0x00000000000579c3 */ /* 0x000f220000002600 */
[----:B--2---:R-:W-:-:S04]  /*0080*/  UIADD3 UR6, UP0, UPT, UR4, UR8, URZ ;  /* 0x0000000804067290 */ /* 0x004fc8000ff1e0ff */
[----:B------:R-:W-:Y:S01]  /*0090*/  UIADD3.X UR7, UPT, UPT, URZ, UR9, URZ, UP0, !UPT ;  /* 0x00000009ff077290 */ /* 0x000fe200087fe4ff */
[----:B-1----:R-:W-:Y:S01]  /*00a0*/  IADD3 R4, P0, PT, R4, UR10, RZ ;  /* 0x0000000a04047c10 */ /* 0x002fe2000ff1e0ff */
[----:B----4-:R-:W-:Y:S01]  /*00b0*/  UIADD3 UR5, UP1, UPT, UR5, UR8, URZ ;  /* 0x0000000805057290 */ /* 0x010fe2000ff3e0ff */
[----:B0-----:R-:W-:-:S03]  /*00c0*/  IADD3 R10, P1, PT, R10, UR10, RZ ;  /* 0x0000000a0a0a7c10 */ /* 0x001fc6000ff3e0ff */
[----:B------:R-:W-:Y:S01]  /*00d0*/  UIADD3.X UR4, UPT, UPT, URZ, UR9, URZ, UP1, !UPT ;  /* 0x00000009ff047290 */ /* 0x000fe20008ffe4ff */
[----:B------:R-:W-:Y:S02]  /*00e0*/  IMAD.X R5, RZ, RZ, UR11, P0 ;  /* 0x0000000bff057e24 */ /* 0x000fe400080e06ff */
[----:B------:R-:W-:Y:S02]  /*00f0*/  IMAD.U32 R6, RZ, RZ, UR6 ;  /* 0x00000006ff067e24 */ /* 0x000fe4000f8e00ff */
[----:B------:R-:W-:Y:S01]  /*0100*/  IMAD.X R11, RZ, RZ, UR11, P1 ;  /* 0x0000000bff0b7e24 */ /* 0x000fe200088e06ff */
[----:B---3--:R0:W2:Y:S01]  /*0110*/  LDG.E.U8 R17, desc[UR36][R4.64] ;  /* 0x0000002404117981 */ /* 0x0080a2000c1e1100 */
[----:B------:R-:W-:Y:S02]  /*0120*/  IMAD.U32 R7, RZ, RZ, UR7 ;  /* 0x00000007ff077e24 */ /* 0x000fe4000f8e00ff */
[----:B------:R-:W-:Y:S01]  /*0130*/  IMAD.U32 R8, RZ, RZ, UR5 ;  /* 0x00000005ff087e24 */ /* 0x000fe2000f8e00ff */
[----:B------:R-:W2:Y:S01]  /*0140*/  LDG.E.U8 R16, desc[UR36][R10.64] ;  /* 0x000000240a107981 */ /* 0x000ea2000c1e1100 */
[----:B------:R-:W-:-:S03]  /*0150*/  IMAD.U32 R9, RZ, RZ, UR4 ;  /* 0x00000004ff097e24 */ /* 0x000fc6000f8e00ff */
[----:B------:R-:W3:Y:S04]  /*0160*/  LDG.E.U8 R18, desc[UR36][R6.64] ;  /* 0x0000002406127981 */ /* 0x000ee8000c1e1100 */
[----:B------:R-:W3:Y:S01]  /*0170*/  LDG.E.U8 R19, desc[UR36][R8.64] ;  /* 0x0000002408137981 */ /* 0x000ee2000c1e1100 */
[----:B------:R-:W-:Y:S01]  /*0180*/  MOV R2, 0x0 ;  /* 0x0000000000027802 */ /* 0x000fe20000000f00 */
[----:B0-----:R-:W-:Y:S02]  /*0190*/  IMAD.MOV.U32 R4, RZ, RZ, 0xb ;  /* 0x0000000bff047424 */ /* 0x001fe400078e00ff */
[----:B------:R-:W-:Y:S01]  /*01a0*/  IMAD.MOV.U32 R5, RZ, RZ, RZ ;  /* 0x000000ffff057224 */ /* 0x000fe200078e00ff */
[----:B--2---:R-:W-:Y:S02]  /*01b0*/  PRMT R0, R17, 0x3340, R16 ;  /* 0x0000334011007816 */ /* 0x004fe40000000010 */
[----:B---3--:R-:W-:-:S04]  /*01c0*/  PRMT R3, R18, 0x3340, R19 ;  /* 0x0000334012037816 */ /* 0x008fc80000000013 */
[----:B------:R-:W-:Y:S02]  /*01d0*/  PRMT R0, R3, 0x5410, R0 ;  /* 0x0000541003007816 */ /* 0x000fe40000000000 */
[----:B------:R-:W0:Y:S03]  /*01e0*/  LDC.64 R2, c[0x4][R2] ;  /* 0x0100000002027b82 */ /* 0x000e260000000a00 */
[----:B------:R1:W-:Y:S02]  /*01f0*/  STL [R1], R0 ;  /* 0x0000000001007387 */ /* 0x0003e40000100800 */
[----:B------:R-:W-:-:S07]  /*0200*/  LEPC R20, `(.L_x_0) ;  /* 0x000000001014794e */ /* 0x000fce0000000000 */
[----:B01----:R-:W-:Y:S05]  /*0210*/  CALL.ABS.NOINC R2 ;  /* 0x0000000002007343 */ /* 0x003fea0003c00000 */
.L_x_0:
[C---:B------:R-:W-:Y:S01]  /*0220*/  VIADD R23, R18.reuse, 0x2 ;  /* 0x0000000212177836 */ /* 0x040fe20000000000 */
[----:B------:R-:W-:Y:S01]  /*0230*/  IADD3 R11, PT, PT, R17, 0x2, RZ ;  /* 0x00000002110b7810 */ /* 0x000fe20007ffe0ff */
[C---:B------:R-:W-:Y:S01]  /*0240*/  VIADD R25, R18.reuse, 0xfffffffe ;  /* 0xfffffffe12197836 */ /* 0x040fe20000000000 */
[----:B------:R0:W-:Y:S01]  /*0250*/  ST.E.U8 desc[UR36][R4.64+0xa], RZ ;  /* 0x00000aff04007985 */ /* 0x0001e2000c101124 */
[----:B------:R-:W-:Y:S01]  /*0260*/  VIADD R27, R18, 0x1 ;  /* 0x00000001121b7836 */ /* 0x000fe20000000000 */
[----:B------:R-:W-:Y:S01]  /*0270*/  PRMT R0, R23, 0x8880, RZ ;  /* 0x0000888017007816 */ /* 0x000fe200000000ff */
[C---:B------:R-:W-:Y:S01]  /*0280*/  VIADD R21, R19.reuse, 0x3 ;  /* 0x0000000313157836 */ /* 0x040fe20000000000 */
[----:B------:R0:W-:Y:S01]  /*0290*/  ST.E.U8 desc[UR36][R4.64], R23 ;  /* 0x0000001704007985 */ /* 0x0001e2000c101124 */
[C---:B------:R-:W-:Y:S01]  /*02a0*/  VIADD R15, R19.reuse, 0xfffffffd ;  /* 0xfffffffd130f7836 */ /* 0x040fe20000000000 */
[----:B------:R-:W-:Y:S01]  /*02b0*/  ISETP.GE.AND P0, PT, R0, 0x7b, PT ;  /* 0x0000007b0000780c */ /* 0x000fe20003f06270 */
[----:B------:R-:W-:Y:S01]  /*02c0*/  VIADD R13, R19, 0xffffffff ;  /* 0xffffffff130d7836 */ /* 0x000fe20000000000 */
[----:B------:R0:W-:Y:S01]  /*02d0*/  ST.E.U8 desc[UR36][R4.64+0x1], R25 ;  /* 0x0000011904007985 */ /* 0x0001e2000c101124 */
[----:B------:R-:W-:Y:S01]  /*02e0*/  VIADD R3, R17, 0xfffffffe ;  /* 0xfffffffe11037836 */ /* 0x000fe20000000000 */
[----:B------:R-:W-:Y:S01]  /*02f0*/  PRMT R2, R25, 0x8880, RZ ;  /* 0x0000888019027816 */ /* 0x000fe200000000ff */
[C---:B------:R-:W-:Y:S01]  /*0300*/  VIADD R7, R16.reuse, 0x4 ;  /* 0x0000000410077836 */ /* 0x040fe20000000000 */
[----:B------:R0:W-:Y:S01]  /*0310*/  ST.E.U8 desc[UR36][R4.64+0x2], R27 ;  /* 0x0000021b04007985 */ /* 0x0001e2000c101124 */
[----:B------:R-:W-:Y:S01]  /*0320*/  VIADD R9, R16, 0xfffffffc ;  /* 0xfffffffc10097836 */ /* 0x000fe20000000000 */
[----:B------:R-:W-:-:S02]  /*0330*/  ISETP.GT.AND P1, PT, R2, 0x7a, PT ;  /* 0x0000007a0200780c */ /* 0x000fc40003f24270 */
[----:B------:R0:W-:Y:S03]  /*0340*/  ST.E.U8 desc[UR36][R4.64+0x3], R21 ;  /* 0x0000031504007985 */ /* 0x0001e6000c101124 */
[----:B------:R-:W-:Y:S01]  /*0350*/  @P0 VIADD R29, R18, 0xffffffe9 ;  /* 0xffffffe9121d0836 */ /* 0x000fe20000000000 */
[----:B------:R0:W-:Y:S04]  /*0360*/  ST.E.U8 desc[UR36][R4.64+0x4], R15 ;  /* 0x0000040f04007985 */ /* 0x0001e8000c101124 */
[----:B------:R0:W-:Y:S04]  /*0370*/  ST.E.U8 desc[UR36][R4.64+0x5], R13 ;  /* 0x0000050d04007985 */ /* 0x0001e8000c101124 */
[----:B------:R0:W-:Y:S04]  /*0380*/  ST.E.U8 desc[UR36][R4.64+0x6], R11 ;  /* 0x0000060b04007985 */ /* 0x0001e8000c101124 */
[----:B------:R0:W-:Y:S04]  /*0390*/  ST.E.U8 desc[UR36][R4.64+0x7], R3 ;  /* 0x0000070304007985 */ /* 0x0001e8000c101124 */
[----:B------:R0:W-:Y:S04]  /*03a0*/  ST.E.U8 desc[UR36][R4.64+0x8], R7 ;  /* 0x0000080704007985 */ /* 0x0001e8000c101124 */
[----:B------:R0:W-:Y:S04]  /*03b0*/  ST.E.U8 desc[UR36][R4.64+0x9], R9 ;  /* 0x0000090904007985 */ /* 0x0001e8000c101124 */
[----:B------:R0:W-:Y:S01]  /*03c0*/  @P0 ST.E.U8 desc[UR36][R4.64], R29 ;  /* 0x0000001d04000985 */ /* 0x0001e2000c101124 */
[----:B------:R-:W-:Y:S05]  /*03d0*/  @P0 BRA `(.L_x_1) ;  /* 0x0000000000140947 */ /* 0x000fea0003800000 */
[----:B------:R-:W-:-:S13]  /*03e0*/  ISETP.GT.AND P0, PT, R0, 0x60, PT ;  /* 0x000000600000780c */ /* 0x000fda0003f04270 */
[----:B0-----:R-:W-:-:S05]  /*03f0*/  @!P0 IMAD.MOV R23, RZ, RZ, -R18 ;  /* 0x000000ffff178224 */ /* 0x001fca00078e0a12 */
[----:B------:R-:W-:-:S05]  /*0400*/  @!P0 PRMT R23, R23, 0x7710, RZ ;  /* 0x0000771017178816 */ /* 0x000fca00000000ff */
[----:B------:R-:W-:-:S05]  /*0410*/  @!P0 VIADD R23, R23, 0xffffffc0 ;  /* 0xffffffc017178836 */ /* 0x000fca0000000000 */
[----:B------:R1:W-:Y:S02]  /*0420*/  @!P0 ST.E.U8 desc[UR36][R4.64], R23 ;  /* 0x0000001704008985 */ /* 0x0003e4000c101124 */
.L_x_1:
[----:B------:R-:W-:Y:S05]  /*0430*/  @P1 BRA `(.L_x_2) ;  /* 0x00000000001c1947 */ /* 0x000fea0003800000 */
[----:B------:R-:W-:-:S13]  /*0440*/  ISETP.GT.AND P0, PT, R2, 0x60, PT ;  /* 0x000000600200780c */ /* 0x000fda0003f04270 */
[----:B------:R-:W-:Y:S05]  /*0450*/  @P0 BRA `(.L_x_3) ;  /* 0x00000000001c0947 */ /* 0x000fea0003800000 */
[----:B01----:R-:W-:-:S05]  /*0460*/  IMAD.MOV R23, RZ, RZ, -R18 ;  /* 0x000000ffff177224 */ /* 0x003fca00078e0a12 */
[----:B------:R-:W-:-:S05]  /*0470*/  PRMT R23, R23, 0x7710, RZ ;  /* 0x0000771017177816 */ /* 0x000fca00000000ff */
[----:B------:R-:W-:-:S05]  /*0480*/  VIADD R23, R23, 0xffffffc4 ;  /* 0xffffffc417177836 */ /* 0x000fca0000000000 */
[----:B------:R2:W-:Y:S01]  /*0490*/  ST.E.U8 desc[UR36][R4.64+0x1], R23 ;  /* 0x0000011704007985 */ /* 0x0005e2000c101124 */
[----:B------:R-:W-:Y:S05]  /*04a0*/  BRA `(.L_x_3) ;  /* 0x0000000000087947 */ /* 0x000fea0003800000 */
.L_x_2:
[----:B01----:R-:W-:-:S05]  /*04b0*/  VIADD R23, R18, 0xffffffe5 ;  /* 0xffffffe512177836 */ /* 0x003fca0000000000 */
[----:B------:R0:W-:Y:S02]  /*04c0*/  ST.E.U8 desc[UR36][R4.64+0x1], R23 ;  /* 0x0000011704007985 */ /* 0x0001e4000c101124 */
.L_x_3:
[----:B------:R-:W-:-:S04]  /*04d0*/  PRMT R0, R27, 0x8880, RZ ;  /* 0x000088801b007816 */ /* 0x000fc800000000ff */
[----:B------:R-:W-:-:S13]  /*04e0*/  ISETP.GT.AND P0, PT, R0, 0x7a, PT ;  /* 0x0000007a0000780c */ /* 0x000fda0003f04270 */
[----:B------:R-:W-:Y:S05]  /*04f0*/  @P0 BRA `(.L_x_4) ;  /* 0x00000000001c0947 */ /* 0x000fea0003800000 */
[----:B------:R-:W-:-:S13]  /*0500*/  ISETP.GT.AND P0, PT, R0, 0x60, PT ;  /* 0x000000600000780c */ /* 0x000fda0003f04270 */
[----:B------:R-:W-:Y:S05]  /*0510*/  @P0 BRA `(.L_x_5) ;  /* 0x00000000001c0947 */ /* 0x000fea0003800000 */
[----:B012---:R-:W-:-:S05]  /*0520*/  IMAD.MOV R23, RZ, RZ, -R18 ;  /* 0x000000ffff177224 */ /* 0x007fca00078e0a12 */
[----:B------:R-:W-:-:S05]  /*0530*/  PRMT R23, R23, 0x7710, RZ ;  /* 0x0000771017177816 */ /* 0x000fca00000000ff */
[----:B------:R-:W-:-:S05]  /*0540*/  VIADD R23, R23, 0xffffffc1 ;  /* 0xffffffc117177836 */ /* 0x000fca0000000000 */
[----:B------:R3:W-:Y:S01]  /*0550*/  ST.E.U8 desc[UR36][R4.64+0x2], R23 ;  /* 0x0000021704007985 */ /* 0x0007e2000c101124 */
[----:B------:R-:W-:Y:S05]  /*0560*/  BRA `(.L_x_5) ;  /* 0x0000000000087947 */ /* 0x000fea0003800000 */
.L_x_4:
[----:B012---:R-:W-:-:S05]  /*0570*/  VIADD R23, R18, 0xffffffe8 ;  /* 0xffffffe812177836 */ /* 0x007fca0000000000 */
[----:B------:R4:W-:Y:S02]  /*0580*/  ST.E.U8 desc[UR36][R4.64+0x2], R23 ;  /* 0x0000021704007985 */ /* 0x0009e4000c101124 */
.L_x_5:
[----:B------:R-:W-:-:S04]  /*0590*/  PRMT R0, R21, 0x8880, RZ ;  /* 0x0000888015007816 */ /* 0x000fc800000000ff */
[----:B------:R-:W-:-:S13]  /*05a0*/  ISETP.GT.AND P0, PT, R0, 0x7a, PT ;  /* 0x0000007a0000780c */ /* 0x000fda0003f04270 */
[----:B------:R-:W-:Y:S05]  /*05b0*/  @P0 BRA `(.L_x_6) ;  /* 0x00000000001c0947 */ /* 0x000fea0003800000 */
[----:B------:R-:W-:-:S13]  /*05c0*/  ISETP.GT.AND P0, PT, R0, 0x60, PT ;  /* 0x000000600000780c */ /* 0x000fda0003f04270 */
[----:B------:R-:W-:Y:S05]  /*05d0*/  @P0 BRA `(.L_x_7) ;  /* 0x00000000001c0947 */ /* 0x000fea0003800000 */
[----:B0-----:R-:W-:-:S04]  /*05e0*/  IADD3 R21, PT, PT, RZ, -R19, RZ ;  /* 0x80000013ff157210 */ /* 0x001fc80007ffe0ff */
[----:B------:R-:W-:-:S05]  /*05f0*/  PRMT R21, R21, 0x7710, RZ ;  /* 0x0000771015157816 */ /* 0x000fca00000000ff */
[----:B------:R-:W-:-:S05]  /*0600*/  VIADD R21, R21, 0xffffffbf ;  /* 0xffffffbf15157836 */ /* 0x000fca0000000000 */
[----:B------:R0:W-:Y:S01]  /*0610*/  ST.E.U8 desc[UR36][R4.64+0x3], R21 ;  /* 0x0000031504007985 */ /* 0x0001e2000c101124 */
[----:B------:R-:W-:Y:S05]  /*0620*/  BRA `(.L_x_7) ;  /* 0x0000000000087947 */ /* 0x000fea0003800000 */
.L_x_6:
[----:B0-----:R-:W-:-:S05]  /*0630*/  VIADD R21, R19, 0xffffffea ;  /* 0xffffffea13157836 */ /* 0x001fca0000000000 */
[----:B------:R0:W-:Y:S02]  /*0640*/  ST.E.U8 desc[UR36][R4.64+0x3], R21 ;  /* 0x0000031504007985 */ /* 0x0001e4000c101124 */
.L_x_7:
[----:B------:R-:W-:-:S04]  /*0650*/  PRMT R0, R15, 0x8880, RZ ;  /* 0x000088800f007816 */ /* 0x000fc800000000ff */
[----:B------:R-:W-:-:S13]  /*0660*/  ISETP.GT.AND P0, PT, R0, 0x7a, PT ;  /* 0x0000007a0000780c */ /* 0x000fda0003f04270 */
[----:B------:R-:W-:Y:S05]  /*0670*/  @P0 BRA `(.L_x_8) ;  /* 0x00000000001c0947 */ /* 0x000fea0003800000 */
[----:B------:R-:W-:-:S13]  /*0680*/  ISETP.GT.AND P0, PT, R0, 0x60, PT ;  /* 0x000000600000780c */ /* 0x000fda0003f04270 */
[----:B------:R-:W-:Y:S05]  /*0690*/  @P0 BRA `(.L_x_9) ;  /* 0x00000000001c0947 */ /* 0x000fea0003800000 */
[----:B0-----:R-:W-:-:S05]  /*06a0*/  IMAD.MOV R15, RZ, RZ, -R19 ;  /* 0x000000ffff0f7224 */ /* 0x001fca00078e0a13 */
[----:B------:R-:W-:-:S05]  /*06b0*/  PRMT R15, R15, 0x7710, RZ ;  /* 0x000077100f0f7816 */ /* 0x000fca00000000ff */
[----:B------:R-:W-:-:S05]  /*06c0*/  VIADD R15, R15, 0xffffffc5 ;  /* 0xffffffc50f0f7836 */ /* 0x000fca0000000000 */
[----:B------:R0:W-:Y:S01]  /*06d0*/  ST.E.U8 desc[UR36][R4.64+0x4], R15 ;  /* 0x0000040f04007985 */ /* 0x0001e2000c101124 */
[----:B------:R-:W-:Y:S05]  /*06e0*/  BRA `(.L_x_9) ;  /* 0x0000000000087947 */ /* 0x000fea0003800000 */
.L_x_8:
[----:B0-----:R-:W-:-:S05]  /*06f0*/  VIADD R15, R19, 0xffffffe4 ;  /* 0xffffffe4130f7836 */ /* 0x001fca0000000000 */
[----:B------:R0:W-:Y:S02]  /*0700*/  ST.E.U8 desc[UR36][R4.64+0x4], R15 ;  /* 0x0000040f04007985 */ /* 0x0001e4000c101124 */
.L_x_9:
        /* <DEDUP_REMOVED lines=10> */
.L_x_10:
[----:B------:R-:W-:-:S05]  /*07b0*/  VIADD R19, R19, 0xffffffe6 ;  /* 0xffffffe613137836 */ /* 0x000fca0000000000 */
[----:B------:R0:W-:Y:S02]  /*07c0*/  ST.E.U8 desc[UR36][R4.64+0x5], R19 ;  /* 0x0000051304007985 */ /* 0x0001e4000c101124 */
.L_x_11:
[----:B------:R-:W-:Y:S01]  /*07d0*/  PRMT R0, R11, 0x8880, RZ ;  /* 0x000088800b007816 */ /* 0x000fe200000000ff */
[----:B------:R-:W-:Y:S03]  /*07e0*/  BSSY.RECONVERGENT B0, `(.L_x_12) ;  /* 0x000000c000007945 */ /* 0x000fe60003800200 */
        /* <DEDUP_REMOVED lines=9> */
.L_x_13:
[----:B0-----:R-:W-:-:S05]  /*0880*/  VIADD R11, R17, 0xfffffff9 ;  /* 0xfffffff9110b7836 */ /* 0x001fca0000000000 */
[----:B------:R0:W-:Y:S02]  /*0890*/  ST.E.U8 desc[UR36][R4.64+0x6], R11 ;  /* 0x0000060b04007985 */ /* 0x0001e4000c101124 */
.L_x_14:
[----:B------:R-:W-:Y:S05]  /*08a0*/  BSYNC.RECONVERGENT B0 ;  /* 0x0000000000007941 */ /* 0x000fea0003800200 */
.L_x_12:
[----:B------:R-:W-:Y:S01]  /*08b0*/  PRMT R0, R3, 0x8880, RZ ;  /* 0x0000888003007816 */ /* 0x000fe200000000ff */
[----:B------:R-:W-:Y:S03]  /*08c0*/  BSSY.RECONVERGENT B0, `(.L_x_15) ;  /* 0x000000c000007945 */ /* 0x000fe60003800200 */
        /* <DEDUP_REMOVED lines=9> */
.L_x_16:
[----:B------:R-:W-:-:S05]  /*0960*/  VIADD R17, R17, 0xfffffff5 ;  /* 0xfffffff511117836 */ /* 0x000fca0000000000 */
[----:B------:R0:W-:Y:S02]  /*0970*/  ST.E.U8 desc[UR36][R4.64+0x7], R17 ;  /* 0x0000071104007985 */ /* 0x0001e4000c101124 */
.L_x_17:
[----:B------:R-:W-:Y:S05]  /*0980*/  BSYNC.RECONVERGENT B0 ;  /* 0x0000000000007941 */ /* 0x000fea0003800200 */
.L_x_15:
        /* <DEDUP_REMOVED lines=11> */
.L_x_19:
[----:B0-----:R-:W-:-:S05]  /*0a40*/  VIADD R3, R16, 0xfffffffb ;  /* 0xfffffffb10037836 */ /* 0x001fca0000000000 */
[----:B------:R0:W-:Y:S02]  /*0a50*/  ST.E.U8 desc[UR36][R4.64+0x8], R3 ;  /* 0x0000080304007985 */ /* 0x0001e4000c101124 */
.L_x_20:
[----:B------:R-:W-:Y:S05]  /*0a60*/  BSYNC.RECONVERGENT B0 ;  /* 0x0000000000007941 */ /* 0x000fea0003800200 */
.L_x_18:
        /* <DEDUP_REMOVED lines=11> */
.L_x_22:
[----:B0-----:R-:W-:-:S05]  /*0b20*/  VIADD R3, R16, 0xfffffff3 ;  /* 0xfffffff310037836 */ /* 0x001fca0000000000 */
[----:B------:R0:W-:Y:S02]  /*0b30*/  ST.E.U8 desc[UR36][R4.64+0x9], R3 ;  /* 0x0000090304007985 */ /* 0x0001e4000c101124 */
.L_x_23:
[----:B------:R-:W-:Y:S05]  /*0b40*/  BSYNC.RECONVERGENT B0 ;  /* 0x0000000000007941 */ /* 0x000fea0003800200 */
.L_x_21:
[----:B------:R-:W-:Y:S01]  /*0b50*/  BSSY.RECONVERGENT B0, `(.L_x_24) ;  /* 0x000001a000007945 */ /* 0x000fe20003800200 */
[----:B0-----:R-:W-:Y:S02]  /*0b60*/  IMAD.MOV.U32 R7, RZ, RZ, RZ ;  /* 0x000000ffff077224 */ /* 0x001fe400078e00ff */
[----:B------:R-:W-:-:S07]  /*0b70*/  IMAD.MOV.U32 R0, RZ, RZ, RZ ;  /* 0x000000ffff007224 */ /* 0x000fce00078e00ff */
.L_x_27:
[----:B------:R-:W-:-:S05]  /*0b80*/  IADD3 R2, P0, PT, R4, R7, RZ ;  /* 0x0000000704027210 */ /* 0x000fca0007f1e0ff */
[----:B------:R-:W-:-:S05]  /*0b90*/  IMAD.X R3, RZ, RZ, R5, P0 ;  /* 0x000000ffff037224 */ /* 0x000fca00000e0605 */
[----:B------:R-:W5:Y:S01]  /*0ba0*/  LD.E.U8 R6, desc[UR36][R2.64] ;  /* 0x0000002402067980 */ /* 0x000f62000c101100 */
[----:B------:R-:W-:Y:S01]  /*0bb0*/  BSSY.RECONVERGENT B1, `(.L_x_25) ;  /* 0x0000010000017945 */ /* 0x000fe20003800200 */
[C---:B------:R-:W-:Y:S02]  /*0bc0*/  ISETP.LT.U32.AND P0, PT, R7.reuse, 0xfe, PT ;  /* 0x000000fe0700780c */ /* 0x040fe40003f01070 */
[----:B------:R-:W-:Y:S02]  /*0bd0*/  IADD3 R8, PT, PT, R7, 0x1, RZ ;  /* 0x0000000107087810 */ /* 0x000fe40007ffe0ff */
[----:B------:R-:W-:Y:S02]  /*0be0*/  PLOP3.LUT P1, PT, PT, PT, PT, 0x8, 0x80 ;  /* 0x000000000080781c */ /* 0x000fe40003f2e170 */
[----:B-----5:R-:W-:-:S13]  /*0bf0*/  ISETP.NE.AND P2, PT, R6, RZ, PT ;  /* 0x000000ff0600720c */ /* 0x020fda0003f45270 */
[----:B------:R-:W-:Y:S05]  /*0c00*/  @!P2 BRA `(.L_x_26) ;  /* 0x000000000028a947 */ /* 0x000fea0003800000 */
[----:B------:R-:W0:Y:S02]  /*0c10*/  LDCU.64 UR4, c[0x0][0x390] ;  /* 0x00007200ff0477ac */ /* 0x000e240008000a00 */
[----:B0-----:R-:W-:-:S05]  /*0c20*/  IADD3 R2, P2, PT, R7, UR4, RZ ;  /* 0x0000000407027c10 */ /* 0x001fca000ff5e0ff */
[----:B------:R-:W-:-:S06]  /*0c30*/  IMAD.X R3, RZ, RZ, UR5, P2 ;  /* 0x00000005ff037e24 */ /* 0x000fcc00090e06ff */
[----:B------:R-:W5:Y:S02]  /*0c40*/  LDG.E.U8 R3, desc[UR36][R2.64] ;  /* 0x0000002402037981 */ /* 0x000f64000c1e1100 */
[----:B-----5:R-:W-:-:S04]  /*0c50*/  ISETP.NE.AND P2, PT, R3, RZ, PT ;  /* 0x000000ff0300720c */ /* 0x020fc80003f45270 */
[----:B------:R-:W-:-:S09]  /*0c60*/  ISETP.NE.AND P3, PT, R6, R3, P2 ;  /* 0x000000030600720c */ /* 0x000fd20001765270 */
[----:B------:R-:W-:Y:S01]  /*0c70*/  @P2 VIADD R6, R0, 0x1 ;  /* 0x0000000100062836 */ /* 0x000fe20000000000 */
[----:B------:R-:W-:-:S03]  /*0c80*/  @P2 PLOP3.LUT P1, PT, PT, PT, PT, 0x80, 0x8 ;  /* 0x000000000008281c */ /* 0x000fc60003f2f070 */
[----:B------:R-:W-:-:S04]  /*0c90*/  @P3 IMAD.MOV R6, RZ, RZ, R0 ;  /* 0x000000ffff063224 */ /* 0x000fc800078e0200 */
[----:B------:R-:W-:-:S07]  /*0ca0*/  @P2 IMAD.MOV.U32 R0, RZ, RZ, R6 ;  /* 0x000000ffff002224 */ /* 0x000fce00078e0006 */
.L_x_26:
[----:B------:R-:W-:Y:S05]  /*0cb0*/  BSYNC.RECONVERGENT B1 ;  /* 0x0000000000017941 */ /* 0x000fea0003800200 */
.L_x_25:
[----:B------:R-:W-:Y:S02]  /*0cc0*/  IMAD.MOV.U32 R3, RZ, RZ, R7 ;  /* 0x000000ffff037224 */ /* 0x000fe400078e0007 */
[----:B------:R-:W-:Y:S01]  /*0cd0*/  IMAD.MOV.U32 R7, RZ, RZ, R8 ;  /* 0x000000ffff077224 */ /* 0x000fe200078e0008 */
[----:B------:R-:W-:Y:S06]  /*0ce0*/  @P1 BRA P0, `(.L_x_27) ;  /* 0xfffffffc00a41947 */ /* 0x000fec000003ffff */
[----:B------:R-:W-:Y:S05]  /*0cf0*/  BSYNC.RECONVERGENT B0 ;  /* 0x0000000000007941 */ /* 0x000fea0003800200 */
.L_x_24:
[----:B------:R-:W-:-:S13]  /*0d00*/  ISETP.NE.AND P0, PT, R0, R3, PT ;  /* 0x000000030000720c */ /* 0x000fda0003f05270 */
[----:B------:R-:W-:Y:S05]  /*0d10*/  @P0 EXIT ;  /* 0x000000000000094d */ /* 0x000fea0003800000 */
[----:B------:R-:W-:-:S07]  /*0d20*/  IMAD.MOV.U32 R0, RZ, RZ, RZ ;  /* 0x000000ffff007224 */ /* 0x000fce00078e00ff */
.L_x_28:
[----:B-1234-:R-:W-:Y:S01]  /*0d30*/  IMAD.IADD R5, R1, 0x1, R0 ;  /* 0x0000000101057824 */ /* 0x01efe200078e0200 */
[----:B------:R-:W0:Y:S05]  /*0d40*/  LDCU.64 UR4, c[0x0][0x390] ;  /* 0x00007200ff0477ac */ /* 0x000e2a0008000a00 */
[----:B------:R-:W2:Y:S01]  /*0d50*/  LDL.U8 R5, [R5] ;  /* 0x0000000005057983 */ /* 0x000ea20000100000 */
[C---:B0-----:R-:W-:Y:S01]  /*0d60*/  IADD3 R2, P0, PT, R0.reuse, UR4, RZ ;  /* 0x0000000400027c10 */ /* 0x041fe2000ff1e0ff */
[----:B------:R-:W-:-:S04]  /*0d70*/  VIADD R0, R0, 0x1 ;  /* 0x0000000100007836 */ /* 0x000fc80000000000 */
[----:B------:R-:W-:-:S05]  /*0d80*/  IMAD.X R3, RZ, RZ, UR5, P0 ;  /* 0x00000005ff037e24 */ /* 0x000fca00080e06ff */
[----:B--2---:R0:W-:Y:S01]  /*0d90*/  STG.E.U8 desc[UR36][R2.64], R5 ;  /* 0x0000000502007986 */ /* 0x0041e2000c101124 */
[----:B------:R-:W-:-:S13]  /*0da0*/  ISETP.NE.AND P0, PT, R5, RZ, PT ;  /* 0x000000ff0500720c */ /* 0x000fda0003f05270 */
[----:B0-----:R-:W-:Y:S05]  /*0db0*/  @P0 BRA `(.L_x_28) ;  /* 0xfffffffc00dc0947 */ /* 0x001fea000383ffff */
[----:B------:R-:W-:Y:S05]  /*0dc0*/  EXIT ;  /* 0x000000000000794d */ /* 0x000fea0003800000 */
.L_x_29:
[----:B------:R-:W-:-:S00]  /*0dd0*/  BRA `(.L_x_29) ;  /* 0xfffffffc00fc7947 */ /* 0x000fc0000383ffff */
[----:B------:R-:W-:-:S00]  /*0de0*/  NOP ;  /* 0x0000000000007918 */ /* 0x000fc00000000000 */
        /* <DEDUP_REMOVED lines=9> */
.L_x_30:


//--------------------- .nv.shared.reserved.0     --------------------------
	.section	.nv.shared.reserved.0,"aw",@nobits
	.weak		__nv_reservedSMEM_offset_0_alias
	.size		__nv_reservedSMEM_offset_0_alias, 0, 64
	.other		__nv_reservedSMEM_offset_0_alias,@"STO_CUDA_RESERVED_SHARED STV_DEFAULT"
__nv_reservedSMEM_offset_0_alias:
	.zero		0
	.zero		64


//--------------------- .nv.constant0._Z13CrackPasswordPcS_S_ --------------------------
	.section	.nv.constant0._Z13CrackPasswordPcS_S_,"a",@progbits
	.sectionflags	@""
	.align	4
.nv.constant0._Z13CrackPasswordPcS_S_:
	.zero		920


//--------------------- SYMBOLS --------------------------

	.type		.nv.reservedSmem.offset0,@object
	.size		.nv.reservedSmem.offset0,0x4
	.type		malloc,@function
